	.headerflags	@"EF_CUDA_TEXMODE_UNIFIED EF_CUDA_64BIT_ADDRESS EF_CUDA_ACCELERATORS EF_CUDA_SM90 EF_CUDA_VIRTUAL_SM(EF_CUDA_SM90)"
	.elftype	@"ET_EXEC"


//--------------------- .nv.info                  --------------------------
	.section	.nv.info,"",@"SHT_CUDA_INFO"
	.align	4


	//----- nvinfo : EIATTR_REGCOUNT
	.align		4
        /*0000*/ 	.byte	0x04, 0x2f
        /*0002*/ 	.short	(.L_1 - .L_0)
	.align		4
.L_0:
        /*0004*/ 	.word	index@(triton_poi_fused_convolution_5)
        /*0008*/ 	.word	0x0000000c


	//----- nvinfo : EIATTR_MIN_STACK_SIZE
	.align		4
.L_1:
        /*000c*/ 	.byte	0x04, 0x12
        /*000e*/ 	.short	(.L_3 - .L_2)
	.align		4
.L_2:
        /*0010*/ 	.word	index@(triton_poi_fused_convolution_5)
        /*0014*/ 	.word	0x00000000


	//----- nvinfo : EIATTR_FRAME_SIZE
	.align		4
.L_3:
        /*0018*/ 	.byte	0x04, 0x11
        /*001a*/ 	.short	(.L_5 - .L_4)
	.align		4
.L_4:
        /*001c*/ 	.word	index@(triton_poi_fused_convolution_5)
        /*0020*/ 	.word	0x00000000


	//----- nvinfo : EIATTR_MIN_STACK_SIZE
	.align		4
.L_5:
        /*0024*/ 	.byte	0x04, 0x12
        /*0026*/ 	.short	(.L_7 - .L_6)
	.align		4
.L_6:
        /*0028*/ 	.word	index@(triton_poi_fused_convolution_5)
        /*002c*/ 	.word	0x00000000
.L_7:


//--------------------- .nv.info.triton_poi_fused_convolution_5 --------------------------
	.section	.nv.info.triton_poi_fused_convolution_5,"",@"SHT_CUDA_INFO"
	.sectionflags	@""
	.align	4


	//----- nvinfo : EIATTR_CUDA_API_VERSION
	.align		4
        /*0000*/ 	.byte	0x04, 0x37
        /*0002*/ 	.short	(.L_9 - .L_8)
.L_8:
        /*0004*/ 	.word	0x0000007c


	//----- nvinfo : EIATTR_KPARAM_INFO
	.align		4
.L_9:
        /*0008*/ 	.byte	0x04, 0x17
        /*000a*/ 	.short	(.L_11 - .L_10)
.L_10:
        /*000c*/ 	.word	0x00000000
        /*0010*/ 	.short	0x0002
        /*0012*/ 	.short	0x0010
        /*0014*/ 	.byte	0x00, 0xf0, 0x11, 0x00


	//----- nvinfo : EIATTR_KPARAM_INFO
	.align		4
.L_11:
        /*0018*/ 	.byte	0x04, 0x17
        /*001a*/ 	.short	(.L_13 - .L_12)
.L_12:
        /*001c*/ 	.word	0x00000000
        /*0020*/ 	.short	0x0001
        /*0022*/ 	.short	0x0008
        /*0024*/ 	.byte	0x00, 0xf4, 0x21, 0x00


	//----- nvinfo : EIATTR_KPARAM_INFO
	.align		4
.L_13:
        /*0028*/ 	.byte	0x04, 0x17
        /*002a*/ 	.short	(.L_15 - .L_14)
.L_14:
        /*002c*/ 	.word	0x00000000
        /*0030*/ 	.short	0x0000
        /*0032*/ 	.short	0x0000
        /*0034*/ 	.byte	0x00, 0xf4, 0x21, 0x00


	//----- nvinfo : EIATTR_SPARSE_MMA_MASK
	.align		4
.L_15:
        /*0038*/ 	.byte	0x03, 0x50
        /*003a*/ 	.short	0x0000


	//----- nvinfo : EIATTR_MAXREG_COUNT
	.align		4
        /*003c*/ 	.byte	0x03, 0x1b
        /*003e*/ 	.short	0x00ff


	//----- nvinfo : EIATTR_EXIT_INSTR_OFFSETS
	.align		4
        /*0040*/ 	.byte	0x04, 0x1c
        /*0042*/ 	.short	(.L_17 - .L_16)


	//   ....[0]....
.L_16:
        /*0044*/ 	.word	0x00000170


	//----- nvinfo : EIATTR_REQNTID
	.align		4
.L_17:
        /*0048*/ 	.byte	0x04, 0x10
        /*004a*/ 	.short	(.L_19 - .L_18)
.L_18:
        /*004c*/ 	.word	0x00000100
        /*0050*/ 	.word	0x00000001
        /*0054*/ 	.word	0x00000001


	//----- nvinfo : EIATTR_CBANK_PARAM_SIZE
	.align		4
.L_19:
        /*0058*/ 	.byte	0x03, 0x19
        /*005a*/ 	.short	0x0014


	//----- nvinfo : EIATTR_PARAM_CBANK
	.align		4
        /*005c*/ 	.byte	0x04, 0x0a
        /*005e*/ 	.short	(.L_21 - .L_20)
	.align		4
.L_20:
        /*0060*/ 	.word	index@(.nv.constant0.triton_poi_fused_convolution_5)
        /*0064*/ 	.short	0x0210
        /*0066*/ 	.short	0x0014


	//----- nvinfo : EIATTR_SW_WAR
	.align		4
.L_21:
        /*0068*/ 	.byte	0x04, 0x36
        /*006a*/ 	.short	(.L_23 - .L_22)
.L_22:
        /*006c*/ 	.word	0x00000008
.L_23:


//--------------------- .nv.callgraph             --------------------------
	.section	.nv.callgraph,"",@"SHT_CUDA_CALLGRAPH"
	.align	4
	.sectionentsize	8
	.align		4
        /*0000*/ 	.word	0x00000000
	.align		4
        /*0004*/ 	.word	0xffffffff
	.align		4
        /*0008*/ 	.word	0x00000000
	.align		4
        /*000c*/ 	.word	0xfffffffe
	.align		4
        /*0010*/ 	.word	0x00000000
	.align		4
        /*0014*/ 	.word	0xfffffffd
	.align		4
        /*0018*/ 	.word	0x00000000
	.align		4
        /*001c*/ 	.word	0xfffffffc


//--------------------- .text.triton_poi_fused_convolution_5 --------------------------
	.section	.text.triton_poi_fused_convolution_5,"ax",@progbits
	.align	128
        .global         triton_poi_fused_convolution_5
        .type           triton_poi_fused_convolution_5,@function
        .size           triton_poi_fused_convolution_5,(.L_x_1 - triton_poi_fused_convolution_5)
        .other          triton_poi_fused_convolution_5,@"STO_CUDA_ENTRY STV_DEFAULT"
triton_poi_fused_convolution_5:
.text.triton_poi_fused_convolution_5:
[----:B------:R-:W-:Y:S01]  /*0000*/  LDC R1, c[0x0][0x28] ;  /* 0x00000a00ff017b82 */ /* 0x000fe20000000800 */
[----:B------:R-:W1:Y:S07]  /*0010*/  S2R R0, SR_TID.X ;  /* 0x0000000000007919 */ /* 0x000e6e0000002100 */
[----:B------:R-:W2:Y:S01]  /*0020*/  LDC.64 R4, c[0x0][0x218] ;  /* 0x00008600ff047b82 */ /* 0x000ea20000000a00 */
[----:B------:R-:W-:Y:S01]  /*0030*/  ULDC.64 UR4, c[0x0][0x208] ;  /* 0x0000820000047ab9 */ /* 0x000fe20000000a00 */
[----:B------:R-:W3:Y:S06]  /*0040*/  S2R R7, SR_CTAID.X ;  /* 0x0000000000077919 */ /* 0x000eec0000002500 */
[----:B------:R-:W4:Y:S01]  /*0050*/  LDC.64 R2, c[0x0][0x210] ;  /* 0x00008400ff027b82 */ /* 0x000f220000000a00 */
[----:B-1----:R-:W-:Y:S01]  /*0060*/  IMAD.SHL.U32 R0, R0, 0x2, RZ ;  /* 0x0000000200007824 */ /* 0x002fe200078e00ff */
[----:B---3--:R-:W-:-:S04]  /*0070*/  SHF.R.S32.HI R6, RZ, 0x16, R7 ;  /* 0x00000016ff067819 */ /* 0x008fc80000011407 */
[----:B------:R-:W-:Y:S02]  /*0080*/  LOP3.LUT R0, R0, 0x1fe, RZ, 0xc0, !PT ;  /* 0x000001fe00007812 */ /* 0x000fe400078ec0ff */
[----:B------:R-:W-:-:S03]  /*0090*/  SGXT R6, R6, 0x1 ;  /* 0x000000010606781a */ /* 0x000fc60000000200 */
[----:B------:R-:W-:-:S04]  /*00a0*/  IMAD R7, R7, 0x200, R0 ;  /* 0x0000020007077824 */ /* 0x000fc800078e0200 */
[----:B----4-:R-:W-:Y:S01]  /*00b0*/  IMAD.WIDE R2, R7, 0x4, R2 ;  /* 0x0000000407027825 */ /* 0x010fe200078e0202 */
[----:B------:R-:W-:-:S04]  /*00c0*/  LEA.HI R6, R6, R7, RZ, 0xe ;  /* 0x0000000706067211 */ /* 0x000fc800078f70ff */
[----:B------:R-:W-:-:S04]  /*00d0*/  SHF.R.S32.HI R6, RZ, 0xe, R6 ;  /* 0x0000000eff067819 */ /* 0x000fc80000011406 */
[----:B------:R-:W-:-:S04]  /*00e0*/  LEA.HI R0, R6, R6, RZ, 0xa ;  /* 0x0000000606007211 */ /* 0x000fc800078f50ff */
[----:B------:R-:W-:-:S05]  /*00f0*/  LOP3.LUT R9, R0, 0xfffffc00, RZ, 0xc0, !PT ;  /* 0xfffffc0000097812 */ /* 0x000fca00078ec0ff */
[----:B------:R-:W-:Y:S02]  /*0100*/  IMAD.IADD R9, R6, 0x1, -R9 ;  /* 0x0000000106097824 */ /* 0x000fe400078e0a09 */
[----:B------:R-:W3:Y:S02]  /*0110*/  LDG.E.64 R6, desc[UR4][R2.64] ;  /* 0x0000000402067981 */ /* 0x000ee4000c1e1b00 */
[----:B--2---:R-:W-:-:S06]  /*0120*/  IMAD.WIDE R4, R9, 0x4, R4 ;  /* 0x0000000409047825 */ /* 0x004fcc00078e0204 */
[----:B------:R-:W3:Y:S02]  /*0130*/  LDG.E.EL R4, desc[UR4][R4.64] ;  /* 0x0000000404047981 */ /* 0x000ee4000c2e1900 */
[--C-:B---3--:R-:W-:Y:S01]  /*0140*/  FADD R6, R6, R4.reuse ;  /* 0x0000000406067221 */ /* 0x108fe20000000000 */
[----:B------:R-:W-:-:S05]  /*0150*/  FADD R7, R7, R4 ;  /* 0x0000000407077221 */ /* 0x000fca0000000000 */
[----:B------:R-:W-:Y:S01]  /*0160*/  STG.E.64 desc[UR4][R2.64], R6 ;  /* 0x0000000602007986 */ /* 0x000fe2000c101b04 */
[----:B------:R-:W-:Y:S05]  /*0170*/  EXIT ;  /* 0x000000000000794d */ /* 0x000fea0003800000 */
.L_x_0:
[----:B------:R-:W-:-:S00]  /*0180*/  BRA `(.L_x_0) ;  /* 0xfffffffc00fc7947 */ /* 0x000fc0000383ffff */
[----:B------:R-:W-:-:S00]  /*0190*/  NOP ;  /* 0x0000000000007918 */ /* 0x000fc00000000000 */
        /* <DEDUP_REMOVED lines=14> */
.L_x_1:


//--------------------- .nv.constant0.triton_poi_fused_convolution_5 --------------------------
	.section	.nv.constant0.triton_poi_fused_convolution_5,"a",@progbits
	.sectionflags	@""
	.align	4
.nv.constant0.triton_poi_fused_convolution_5:
	.zero		548
